	.headerflags	@"EF_CUDA_TEXMODE_UNIFIED EF_CUDA_64BIT_ADDRESS EF_CUDA_ACCELERATORS EF_CUDA_SM90 EF_CUDA_VIRTUAL_SM(EF_CUDA_SM90)"
	.elftype	@"ET_EXEC"


//--------------------- .nv.info                  --------------------------
	.section	.nv.info,"",@"SHT_CUDA_INFO"
	.align	4


	//----- nvinfo : EIATTR_REGCOUNT
	.align		4
        /*0000*/ 	.byte	0x04, 0x2f
        /*0002*/ 	.short	(.L_3 - .L_2)
	.align		4
.L_2:
        /*0004*/ 	.word	index@(triton_poi_fused__native_batch_norm_legit_no_training_convolution_hardtanh_17)
        /*0008*/ 	.word	0x00000020


	//----- nvinfo : EIATTR_MIN_STACK_SIZE
	.align		4
.L_3:
        /*000c*/ 	.byte	0x04, 0x12
        /*000e*/ 	.short	(.L_5 - .L_4)
	.align		4
.L_4:
        /*0010*/ 	.word	index@(triton_poi_fused__native_batch_norm_legit_no_training_convolution_hardtanh_17)
        /*0014*/ 	.word	0x00000000


	//----- nvinfo : EIATTR_FRAME_SIZE
	.align		4
.L_5:
        /*0018*/ 	.byte	0x04, 0x11
        /*001a*/ 	.short	(.L_7 - .L_6)
	.align		4
.L_6:
        /*001c*/ 	.word	index@(triton_poi_fused__native_batch_norm_legit_no_training_convolution_hardtanh_17)
        /*0020*/ 	.word	0x00000000


	//----- nvinfo : EIATTR_MIN_STACK_SIZE
	.align		4
.L_7:
        /*0024*/ 	.byte	0x04, 0x12
        /*0026*/ 	.short	(.L_9 - .L_8)
	.align		4
.L_8:
        /*0028*/ 	.word	index@(triton_poi_fused__native_batch_norm_legit_no_training_convolution_hardtanh_17)
        /*002c*/ 	.word	0x00000000
.L_9:


//--------------------- .nv.info.triton_poi_fused__native_batch_norm_legit_no_training_convolution_hardtanh_17 --------------------------
	.section	.nv.info.triton_poi_fused__native_batch_norm_legit_no_training_convolution_hardtanh_17,"",@"SHT_CUDA_INFO"
	.sectionflags	@""
	.align	4


	//----- nvinfo : EIATTR_CUDA_API_VERSION
	.align		4
        /*0000*/ 	.byte	0x04, 0x37
        /*0002*/ 	.short	(.L_11 - .L_10)
.L_10:
        /*0004*/ 	.word	0x0000007c


	//----- nvinfo : EIATTR_KPARAM_INFO
	.align		4
.L_11:
        /*0008*/ 	.byte	0x04, 0x17
        /*000a*/ 	.short	(.L_13 - .L_12)
.L_12:
        /*000c*/ 	.word	0x00000000
        /*0010*/ 	.short	0x0008
        /*0012*/ 	.short	0x003c
        /*0014*/ 	.byte	0x00, 0xf0, 0x11, 0x00


	//----- nvinfo : EIATTR_KPARAM_INFO
	.align		4
.L_13:
        /*0018*/ 	.byte	0x04, 0x17
        /*001a*/ 	.short	(.L_15 - .L_14)
.L_14:
        /*001c*/ 	.word	0x00000000
        /*0020*/ 	.short	0x0007
        /*0022*/ 	.short	0x0038
        /*0024*/ 	.byte	0x00, 0xf0, 0x11, 0x00


	//----- nvinfo : EIATTR_KPARAM_INFO
	.align		4
.L_15:
        /*0028*/ 	.byte	0x04, 0x17
        /*002a*/ 	.short	(.L_17 - .L_16)
.L_16:
        /*002c*/ 	.word	0x00000000
        /*0030*/ 	.short	0x0006
        /*0032*/ 	.short	0x0030
        /*0034*/ 	.byte	0x00, 0xf4, 0x21, 0x00


	//----- nvinfo : EIATTR_KPARAM_INFO
	.align		4
.L_17:
        /*0038*/ 	.byte	0x04, 0x17
        /*003a*/ 	.short	(.L_19 - .L_18)
.L_18:
        /*003c*/ 	.word	0x00000000
        /*0040*/ 	.short	0x0005
        /*0042*/ 	.short	0x0028
        /*0044*/ 	.byte	0x00, 0xf4, 0x21, 0x00


	//----- nvinfo : EIATTR_KPARAM_INFO
	.align		4
.L_19:
        /*0048*/ 	.byte	0x04, 0x17
        /*004a*/ 	.short	(.L_21 - .L_20)
.L_20:
        /*004c*/ 	.word	0x00000000
        /*0050*/ 	.short	0x0004
        /*0052*/ 	.short	0x0020
        /*0054*/ 	.byte	0x00, 0xf4, 0x21, 0x00


	//----- nvinfo : EIATTR_KPARAM_INFO
	.align		4
.L_21:
        /*0058*/ 	.byte	0x04, 0x17
        /*005a*/ 	.short	(.L_23 - .L_22)
.L_22:
        /*005c*/ 	.word	0x00000000
        /*0060*/ 	.short	0x0003
        /*0062*/ 	.short	0x0018
        /*0064*/ 	.byte	0x00, 0xf4, 0x21, 0x00


	//----- nvinfo : EIATTR_KPARAM_INFO
	.align		4
.L_23:
        /*0068*/ 	.byte	0x04, 0x17
        /*006a*/ 	.short	(.L_25 - .L_24)
.L_24:
        /*006c*/ 	.word	0x00000000
        /*0070*/ 	.short	0x0002
        /*0072*/ 	.short	0x0010
        /*0074*/ 	.byte	0x00, 0xf4, 0x21, 0x00


	//----- nvinfo : EIATTR_KPARAM_INFO
	.align		4
.L_25:
        /*0078*/ 	.byte	0x04, 0x17
        /*007a*/ 	.short	(.L_27 - .L_26)
.L_26:
        /*007c*/ 	.word	0x00000000
        /*0080*/ 	.short	0x0001
        /*0082*/ 	.short	0x0008
        /*0084*/ 	.byte	0x00, 0xf4, 0x21, 0x00


	//----- nvinfo : EIATTR_KPARAM_INFO
	.align		4
.L_27:
        /*0088*/ 	.byte	0x04, 0x17
        /*008a*/ 	.short	(.L_29 - .L_28)
.L_28:
        /*008c*/ 	.word	0x00000000
        /*0090*/ 	.short	0x0000
        /*0092*/ 	.short	0x0000
        /*0094*/ 	.byte	0x00, 0xf4, 0x21, 0x00


	//----- nvinfo : EIATTR_SPARSE_MMA_MASK
	.align		4
.L_29:
        /*0098*/ 	.byte	0x03, 0x50
        /*009a*/ 	.short	0x0000


	//----- nvinfo : EIATTR_MAXREG_COUNT
	.align		4
        /*009c*/ 	.byte	0x03, 0x1b
        /*009e*/ 	.short	0x00ff


	//----- nvinfo : EIATTR_EXIT_INSTR_OFFSETS
	.align		4
        /*00a0*/ 	.byte	0x04, 0x1c
        /*00a2*/ 	.short	(.L_31 - .L_30)


	//   ....[0]....
.L_30:
        /*00a4*/ 	.word	0x00000d10


	//   ....[1]....
        /*00a8*/ 	.word	0x00000d30


	//----- nvinfo : EIATTR_REQNTID
	.align		4
.L_31:
        /*00ac*/ 	.byte	0x04, 0x10
        /*00ae*/ 	.short	(.L_33 - .L_32)
.L_32:
        /*00b0*/ 	.word	0x00000080
        /*00b4*/ 	.word	0x00000001
        /*00b8*/ 	.word	0x00000001


	//----- nvinfo : EIATTR_CBANK_PARAM_SIZE
	.align		4
.L_33:
        /*00bc*/ 	.byte	0x03, 0x19
        /*00be*/ 	.short	0x0040


	//----- nvinfo : EIATTR_PARAM_CBANK
	.align		4
        /*00c0*/ 	.byte	0x04, 0x0a
        /*00c2*/ 	.short	(.L_35 - .L_34)
	.align		4
.L_34:
        /*00c4*/ 	.word	index@(.nv.constant0.triton_poi_fused__native_batch_norm_legit_no_training_convolution_hardtanh_17)
        /*00c8*/ 	.short	0x0210
        /*00ca*/ 	.short	0x0040


	//----- nvinfo : EIATTR_SW_WAR
	.align		4
.L_35:
        /*00cc*/ 	.byte	0x04, 0x36
        /*00ce*/ 	.short	(.L_37 - .L_36)
.L_36:
        /*00d0*/ 	.word	0x00000008
.L_37:


//--------------------- .nv.callgraph             --------------------------
	.section	.nv.callgraph,"",@"SHT_CUDA_CALLGRAPH"
	.align	4
	.sectionentsize	8
	.align		4
        /*0000*/ 	.word	0x00000000
	.align		4
        /*0004*/ 	.word	0xffffffff
	.align		4
        /*0008*/ 	.word	0x00000000
	.align		4
        /*000c*/ 	.word	0xfffffffe
	.align		4
        /*0010*/ 	.word	0x00000000
	.align		4
        /*0014*/ 	.word	0xfffffffd
	.align		4
        /*0018*/ 	.word	0x00000000
	.align		4
        /*001c*/ 	.word	0xfffffffc


//--------------------- .nv.constant4             --------------------------
	.section	.nv.constant4,"a",@progbits
	.align	8
	.align		8
.nv.constant4:
        /*0000*/ 	.dword	_$_str
	.align		8
        /*0008*/ 	.dword	_$_str_$_2


//--------------------- .text.triton_poi_fused__native_batch_norm_legit_no_training_convolution_hardtanh_17 --------------------------
	.section	.text.triton_poi_fused__native_batch_norm_legit_no_training_convolution_hardtanh_17,"ax",@progbits
	.sectionflags	@"SHF_BARRIERS=1"
	.align	128
        .global         triton_poi_fused__native_batch_norm_legit_no_training_convolution_hardtanh_17
        .type           triton_poi_fused__native_batch_norm_legit_no_training_convolution_hardtanh_17,@function
        .size           triton_poi_fused__native_batch_norm_legit_no_training_convolution_hardtanh_17,(.L_x_1 - triton_poi_fused__native_batch_norm_legit_no_training_convolution_hardtanh_17)
        .other          triton_poi_fused__native_batch_norm_legit_no_training_convolution_hardtanh_17,@"STO_CUDA_ENTRY STV_DEFAULT"
triton_poi_fused__native_batch_norm_legit_no_training_convolution_hardtanh_17:
.text.triton_poi_fused__native_batch_norm_legit_no_training_convolution_hardtanh_17:
[----:B------:R-:W0:Y:S01]  /*0000*/  LDC R1, c[0x0][0x28] ;  /* 0x00000a00ff017b82 */ /* 0x000e220000000800 */
[----:B------:R-:W1:Y:S07]  /*0010*/  S2R R7, SR_CTAID.Y ;  /* 0x0000000000077919 */ /* 0x000e6e0000002600 */
[----:B------:R-:W2:Y:S01]  /*0020*/  LDC.64 R2, c[0x0][0x220] ;  /* 0x00008800ff027b82 */ /* 0x000ea20000000a00 */
[----:B------:R-:W-:Y:S01]  /*0030*/  CS2R R16, SRZ ;  /* 0x0000000000107805 */ /* 0x000fe2000001ff00 */
[----:B------:R-:W-:Y:S01]  /*0040*/  ULDC.64 UR6, c[0x0][0x208] ;  /* 0x0000820000067ab9 */ /* 0x000fe20000000a00 */
[----:B------:R-:W3:Y:S01]  /*0050*/  S2R R5, SR_TID.X ;  /* 0x0000000000057919 */ /* 0x000ee20000002100 */
[----:B------:R-:W4:Y:S04]  /*0060*/  S2R R6, SR_CTAID.X ;  /* 0x0000000000067919 */ /* 0x000f280000002500 */
[----:B------:R-:W5:Y:S08]  /*0070*/  LDC.64 R28, c[0x0][0x210] ;  /* 0x00008400ff1c7b82 */ /* 0x000f700000000a00 */
[----:B------:R-:W5:Y:S01]  /*0080*/  LDC.64 R24, c[0x0][0x228] ;  /* 0x00008a00ff187b82 */ /* 0x000f620000000a00 */
[----:B-1----:R-:W-:-:S02]  /*0090*/  IMAD.SHL.U32 R7, R7, 0x40, RZ ;  /* 0x0000004007077824 */ /* 0x002fc400078e00ff */
[----:B---3--:R-:W-:-:S05]  /*00a0*/  IMAD.SHL.U32 R8, R5, 0x2, RZ ;  /* 0x0000000205087824 */ /* 0x008fca00078e00ff */
[----:B------:R-:W-:Y:S01]  /*00b0*/  LOP3.LUT R9, R7, 0x3e, R8, 0xf8, !PT ;  /* 0x0000003e07097812 */ /* 0x000fe200078ef808 */
[----:B------:R-:W-:-:S03]  /*00c0*/  IMAD.MOV.U32 R8, RZ, RZ, RZ ;  /* 0x000000ffff087224 */ /* 0x000fc600078e00ff */
[C---:B------:R-:W-:Y:S01]  /*00d0*/  ISETP.GE.AND P5, PT, R9.reuse, 0x6a8, PT ;  /* 0x000006a80900780c */ /* 0x040fe20003fa6270 */
[----:B------:R-:W-:-:S05]  /*00e0*/  IMAD.HI R0, R9, -0x6628dd25, R8 ;  /* 0x99d722db09007827 */ /* 0x000fca00078e0208 */
[----:B------:R-:W-:-:S04]  /*00f0*/  SHF.R.U32.HI R11, RZ, 0x1f, R0 ;  /* 0x0000001fff0b7819 */ /* 0x000fc80000011600 */
[----:B------:R-:W-:Y:S01]  /*0100*/  LEA.HI.SX32 R8, R0, R11, 0x18 ;  /* 0x0000000b00087211 */ /* 0x000fe200078fc2ff */
[----:B----4-:R-:W-:Y:S01]  /*0110*/  IMAD.SHL.U32 R6, R6, 0x10, RZ ;  /* 0x0000001006067824 */ /* 0x010fe200078e00ff */
[----:B------:R-:W1:Y:S03]  /*0120*/  LDC.64 R10, c[0x0][0x218] ;  /* 0x00008600ff0a7b82 */ /* 0x000e660000000a00 */
[----:B------:R-:W-:-:S04]  /*0130*/  IMAD R27, R8, -0x1aa, R9 ;  /* 0xfffffe56081b7824 */ /* 0x000fc800078e0209 */
[----:B--2---:R-:W-:-:S05]  /*0140*/  IMAD.WIDE R2, R27, 0x4, R2 ;  /* 0x000000041b027825 */ /* 0x004fca00078e0202 */
[----:B------:R2:W3:Y:S01]  /*0150*/  @!P5 LDG.E.EL.64 R16, desc[UR6][R2.64] ;  /* 0x000000060210d981 */ /* 0x0004e2000c2e1b00 */
[----:B------:R-:W-:Y:S02]  /*0160*/  SHF.R.U32.HI R9, RZ, 0x5, R5 ;  /* 0x00000005ff097819 */ /* 0x000fe40000011605 */
[----:B------:R-:W-:Y:S02]  /*0170*/  CS2R R18, SRZ ;  /* 0x0000000000127805 */ /* 0x000fe4000001ff00 */
[----:B------:R-:W-:Y:S02]  /*0180*/  CS2R R12, SRZ ;  /* 0x00000000000c7805 */ /* 0x000fe4000001ff00 */
[----:B------:R-:W-:-:S04]  /*0190*/  SGXT.U32 R9, R9, 0x2 ;  /* 0x000000020909781a */ /* 0x000fc80000000000 */
[----:B------:R-:W-:Y:S01]  /*01a0*/  LOP3.LUT R0, R6, 0x4, R9, 0xfe, !PT ;  /* 0x0000000406007812 */ /* 0x000fe200078efe09 */
[----:B--2---:R-:W-:Y:S01]  /*01b0*/  IMAD R3, R8, 0x1aa0, R27 ;  /* 0x00001aa008037824 */ /* 0x004fe200078e021b */
[----:B------:R-:W-:Y:S02]  /*01c0*/  LOP3.LUT R4, R6, 0x8, R9, 0xfe, !PT ;  /* 0x0000000806047812 */ /* 0x000fe400078efe09 */
[----:B------:R-:W-:Y:S02]  /*01d0*/  ISETP.LT.AND P3, PT, R0, 0x10, !P5 ;  /* 0x000000100000780c */ /* 0x000fe40006f61270 */
[----:B------:R-:W-:Y:S02]  /*01e0*/  LOP3.LUT R0, R6, R9, RZ, 0xfc, !PT ;  /* 0x0000000906007212 */ /* 0x000fe400078efcff */
[----:B------:R-:W-:Y:S02]  /*01f0*/  LOP3.LUT R9, R6, 0xc, R9, 0xfe, !PT ;  /* 0x0000000c06097812 */ /* 0x000fe400078efe09 */
[C---:B------:R-:W-:Y:S01]  /*0200*/  ISETP.LT.AND P4, PT, R0.reuse, 0x10, !P5 ;  /* 0x000000100000780c */ /* 0x040fe20006f81270 */
[----:B------:R-:W-:Y:S01]  /*0210*/  IMAD R2, R0, 0x1aa, R3 ;  /* 0x000001aa00027824 */ /* 0x000fe200078e0203 */
[----:B------:R-:W-:-:S02]  /*0220*/  ISETP.LT.AND P1, PT, R9, 0x10, !P5 ;  /* 0x000000100900780c */ /* 0x000fc40006f21270 */
[----:B------:R-:W-:Y:S01]  /*0230*/  ISETP.LT.AND P2, PT, R4, 0x10, !P5 ;  /* 0x000000100400780c */ /* 0x000fe20006f41270 */
[C---:B------:R-:W-:Y:S02]  /*0240*/  VIADD R0, R2.reuse, 0x6a8 ;  /* 0x000006a802007836 */ /* 0x040fe40000000000 */
[----:B------:R-:W-:Y:S02]  /*0250*/  VIADD R3, R2, 0xd50 ;  /* 0x00000d5002037836 */ /* 0x000fe40000000000 */
[----:B-----5:R-:W-:Y:S01]  /*0260*/  IMAD.WIDE R8, R0, 0x4, R28 ;  /* 0x0000000400087825 */ /* 0x020fe200078e021c */
[----:B------:R-:W-:-:S03]  /*0270*/  CS2R R22, SRZ ;  /* 0x0000000000167805 */ /* 0x000fc6000001ff00 */
[C---:B------:R-:W-:Y:S01]  /*0280*/  VIADD R4, R2.reuse, 0x13f8 ;  /* 0x000013f802047836 */ /* 0x040fe20000000000 */
[----:B------:R2:W4:Y:S01]  /*0290*/  @P3 LDG.E.EL.64 R18, desc[UR6][R8.64] ;  /* 0x0000000608123981 */ /* 0x000522000c2e1b00 */
[----:B------:R-:W-:-:S05]  /*02a0*/  IMAD.WIDE R14, R2, 0x4, R28 ;  /* 0x00000004020e7825 */ /* 0x000fca00078e021c */
[----:B------:R5:W4:Y:S01]  /*02b0*/  @P4 LDG.E.EL.64 R12, desc[UR6][R14.64] ;  /* 0x000000060e0c4981 */ /* 0x000b22000c2e1b00 */
[----:B--2---:R-:W-:-:S04]  /*02c0*/  IMAD.WIDE R8, R3, 0x4, R28 ;  /* 0x0000000403087825 */ /* 0x004fc800078e021c */
[----:B------:R-:W-:-:S05]  /*02d0*/  IMAD.WIDE R28, R4, 0x4, R28 ;  /* 0x00000004041c7825 */ /* 0x000fca00078e021c */
[----:B------:R2:W4:Y:S01]  /*02e0*/  @P1 LDG.E.EL.64 R22, desc[UR6][R28.64] ;  /* 0x000000061c161981 */ /* 0x000522000c2e1b00 */
[----:B-----5:R-:W-:Y:S01]  /*02f0*/  CS2R R14, SRZ ;  /* 0x00000000000e7805 */ /* 0x020fe2000001ff00 */
[----:B-1----:R-:W-:Y:S01]  /*0300*/  IMAD.WIDE R10, R27, 0x4, R10 ;  /* 0x000000041b0a7825 */ /* 0x002fe200078e020a */
[----:B------:R-:W-:-:S04]  /*0310*/  CS2R R20, SRZ ;  /* 0x0000000000147805 */ /* 0x000fc8000001ff00 */
[----:B------:R-:W4:Y:S01]  /*0320*/  @!P5 LDG.E.EL.64 R14, desc[UR6][R10.64] ;  /* 0x000000060a0ed981 */ /* 0x000f22000c2e1b00 */
[----:B--2---:R-:W1:Y:S03]  /*0330*/  LDC.64 R28, c[0x0][0x230] ;  /* 0x00008c00ff1c7b82 */ /* 0x004e660000000a00 */
[----:B------:R2:W5:Y:S01]  /*0340*/  @P2 LDG.E.EL.64 R20, desc[UR6][R8.64] ;  /* 0x0000000608142981 */ /* 0x000562000c2e1b00 */
[----:B0-----:R-:W-:Y:S01]  /*0350*/  IMAD.WIDE R24, R27, 0x4, R24 ;  /* 0x000000041b187825 */ /* 0x001fe200078e0218 */
[----:B--2---:R-:W-:-:S06]  /*0360*/  CS2R R8, SRZ ;  /* 0x0000000000087805 */ /* 0x004fcc000001ff00 */
[----:B------:R0:W2:Y:S01]  /*0370*/  @!P5 LDG.E.EL.64 R8, desc[UR6][R24.64] ;  /* 0x000000061808d981 */ /* 0x0000a2000c2e1b00 */
[----:B-1----:R-:W-:-:S04]  /*0380*/  IMAD.WIDE R28, R27, 0x4, R28 ;  /* 0x000000041b1c7825 */ /* 0x002fc800078e021c */
[----:B---3--:R-:W-:-:S06]  /*0390*/  FADD R17, R17, 9.9999997473787516356e-06 ;  /* 0x3727c5ac11117421 */ /* 0x008fcc0000000000 */
[----:B------:R-:W1:Y:S02]  /*03a0*/  MUFU.SQRT R17, R17 ;  /* 0x0000001100117308 */ /* 0x000e640000002000 */
[C---:B-1----:R-:W-:Y:S02]  /*03b0*/  FSETP.GT.AND P0, PT, R17.reuse, 8.50705917302346158658e+37, PT ;  /* 0x7e8000001100780b */ /* 0x042fe40003f04000 */
[----:B------:R-:W-:-:S11]  /*03c0*/  FSETP.GEU.AND P6, PT, R17, 1.175494350822287508e-38, PT ;  /* 0x008000001100780b */ /* 0x000fd60003fce000 */
[----:B------:R-:W-:-:S04]  /*03d0*/  @P0 FMUL R17, R17, 0.25 ;  /* 0x3e80000011110820 */ /* 0x000fc80000400000 */
[----:B------:R-:W-:-:S04]  /*03e0*/  @!P6 FMUL R17, R17, 16777216 ;  /* 0x4b8000001111e820 */ /* 0x000fc80000400000 */
[----:B------:R1:W3:Y:S02]  /*03f0*/  MUFU.RCP R26, R17 ;  /* 0x00000011001a7308 */ /* 0x0002e40000001000 */
[----:B-1----:R-:W-:-:S05]  /*0400*/  IMAD.MOV.U32 R17, RZ, RZ, 0x3e800000 ;  /* 0x3e800000ff117424 */ /* 0x002fca00078e00ff */
[----:B------:R-:W-:-:S05]  /*0410*/  FSEL R11, R17, 1, P0 ;  /* 0x3f800000110b7808 */ /* 0x000fca0000000000 */
[----:B------:R-:W-:-:S04]  /*0420*/  @!P6 FMUL R11, R11, 16777216 ;  /* 0x4b8000000b0be820 */ /* 0x000fc80000400000 */
[----:B---3--:R-:W-:Y:S01]  /*0430*/  FMUL R26, R26, R11 ;  /* 0x0000000b1a1a7220 */ /* 0x008fe20000400000 */
[----:B------:R-:W-:-:S06]  /*0440*/  CS2R R10, SRZ ;  /* 0x00000000000a7805 */ /* 0x000fcc000001ff00 */
[----:B------:R1:W2:Y:S01]  /*0450*/  @!P5 LDG.E.EL.64 R10, desc[UR6][R28.64] ;  /* 0x000000061c0ad981 */ /* 0x0002a2000c2e1b00 */
[----:B------:R-:W-:-:S04]  /*0460*/  FADD R16, R16, 9.9999997473787516356e-06 ;  /* 0x3727c5ac10107421 */ /* 0x000fc80000000000 */
[----:B0-----:R-:W0:Y:S02]  /*0470*/  MUFU.SQRT R24, R16 ;  /* 0x0000001000187308 */ /* 0x001e240000002000 */
[C---:B0-----:R-:W-:Y:S02]  /*0480*/  FSETP.GT.AND P0, PT, R24.reuse, 8.50705917302346158658e+37, PT ;  /* 0x7e8000001800780b */ /* 0x041fe40003f04000 */
[----:B------:R-:W-:-:S11]  /*0490*/  FSETP.GEU.AND P5, PT, R24, 1.175494350822287508e-38, PT ;  /* 0x008000001800780b */ /* 0x000fd60003fae000 */
[----:B------:R-:W-:-:S04]  /*04a0*/  @P0 FMUL R24, R24, 0.25 ;  /* 0x3e80000018180820 */ /* 0x000fc80000400000 */
[----:B------:R-:W-:-:S06]  /*04b0*/  @!P5 FMUL R24, R24, 16777216 ;  /* 0x4b8000001818d820 */ /* 0x000fcc0000400000 */
[----:B------:R-:W0:Y:S01]  /*04c0*/  MUFU.RCP R24, R24 ;  /* 0x0000001800187308 */ /* 0x000e220000001000 */
[----:B------:R-:W-:Y:S01]  /*04d0*/  FSEL R17, R17, 1, P0 ;  /* 0x3f80000011117808 */ /* 0x000fe20000000000 */
[----:B----4-:R-:W-:-:S04]  /*04e0*/  FADD R23, -R15, R23 ;  /* 0x000000170f177221 */ /* 0x010fc80000000100 */
[----:B------:R-:W-:Y:S01]  /*04f0*/  @!P5 FMUL R17, R17, 16777216 ;  /* 0x4b8000001111d820 */ /* 0x000fe20000400000 */
[----:B-1----:R-:W-:Y:S01]  /*0500*/  FMUL R28, R26, R23 ;  /* 0x000000171a1c7220 */ /* 0x002fe20000400000 */
[----:B------:R-:W-:Y:S02]  /*0510*/  FADD R22, -R14, R22 ;  /* 0x000000160e167221 */ /* 0x000fe40000000100 */
[----:B0-----:R-:W-:-:S04]  /*0520*/  FMUL R23, R24, R17 ;  /* 0x0000001118177220 */ /* 0x001fc80000400000 */
[----:B------:R-:W-:Y:S01]  /*0530*/  FMUL R17, R23, R22 ;  /* 0x0000001617117220 */ /* 0x000fe20000400000 */
[C---:B-----5:R-:W-:Y:S01]  /*0540*/  FADD R21, -R15.reuse, R21 ;  /* 0x000000150f157221 */ /* 0x060fe20000000100 */
[C---:B------:R-:W-:Y:S01]  /*0550*/  FADD R19, -R15.reuse, R19 ;  /* 0x000000130f137221 */ /* 0x040fe20000000100 */
[----:B------:R-:W-:Y:S02]  /*0560*/  FADD R13, -R15, R13 ;  /* 0x0000000d0f0d7221 */ /* 0x000fe40000000100 */
[C---:B------:R-:W-:Y:S01]  /*0570*/  FMUL R22, R26.reuse, R21 ;  /* 0x000000151a167220 */ /* 0x040fe20000400000 */
[C---:B------:R-:W-:Y:S01]  /*0580*/  FMUL R24, R26.reuse, R19 ;  /* 0x000000131a187220 */ /* 0x040fe20000400000 */
[----:B------:R-:W-:Y:S01]  /*0590*/  FMUL R26, R26, R13 ;  /* 0x0000000d1a1a7220 */ /* 0x000fe20000400000 */
[C---:B------:R-:W-:Y:S01]  /*05a0*/  FADD R20, -R14.reuse, R20 ;  /* 0x000000140e147221 */ /* 0x040fe20000000100 */
[----:B------:R-:W-:-:S04]  /*05b0*/  FADD R18, -R14, R18 ;  /* 0x000000120e127221 */ /* 0x000fc80000000100 */
[----:B------:R-:W-:Y:S01]  /*05c0*/  FMUL R15, R23, R18 ;  /* 0x00000012170f7220 */ /* 0x000fe20000400000 */
[----:B------:R-:W-:Y:S01]  /*05d0*/  FADD R12, -R14, R12 ;  /* 0x0000000c0e0c7221 */ /* 0x000fe20000000100 */
[----:B------:R-:W0:Y:S01]  /*05e0*/  S2UR UR5, SR_CgaCtaId ;  /* 0x00000000000579c3 */ /* 0x000e220000008800 */
[----:B------:R-:W-:Y:S02]  /*05f0*/  UMOV UR4, 0x400 ;  /* 0x0000040000047882 */ /* 0x000fe40000000000 */
[----:B0-----:R-:W-:Y:S01]  /*0600*/  UPRMT UR4, UR5, 0x654, UR4 ;  /* 0x0000065405047896 */ /* 0x001fe20008000004 */
[----:B--2---:R-:W-:Y:S01]  /*0610*/  FFMA R28, R28, R9, R11 ;  /* 0x000000091c1c7223 */ /* 0x004fe2000000000b */
[----:B------:R-:W-:-:S04]  /*0620*/  FFMA R16, R17, R8, R10 ;  /* 0x0000000811107223 */ /* 0x000fc8000000000a */
[----:B------:R-:W-:-:S04]  /*0630*/  FSETP.GTU.AND P0, PT, R28, RZ, PT ;  /* 0x000000ff1c00720b */ /* 0x000fc80003f0c000 */
[----:B------:R-:W-:Y:S02]  /*0640*/  FSEL R17, R28, RZ, P0 ;  /* 0x000000ff1c117208 */ /* 0x000fe40000000000 */
[C---:B------:R-:W-:Y:S02]  /*0650*/  FSETP.GTU.AND P5, PT, R16.reuse, RZ, PT ;  /* 0x000000ff1000720b */ /* 0x040fe40003fac000 */
[C---:B------:R-:W-:Y:S02]  /*0660*/  FSETP.GEU.AND P0, PT, R17.reuse, 6, PT ;  /* 0x40c000001100780b */ /* 0x040fe40003f0e000 */
[----:B------:R-:W-:Y:S01]  /*0670*/  FSEL R16, R16, RZ, P5 ;  /* 0x000000ff10107208 */ /* 0x000fe20002800000 */
[-CC-:B------:R-:W-:Y:S01]  /*0680*/  FFMA R13, R26, R9.reuse, R11.reuse ;  /* 0x000000091a0d7223 */ /* 0x180fe2000000000b */
[-CC-:B------:R-:W-:Y:S02]  /*0690*/  FFMA R21, R24, R9.reuse, R11.reuse ;  /* 0x0000000918157223 */ /* 0x180fe4000000000b */
[----:B------:R-:W-:Y:S01]  /*06a0*/  FSETP.GEU.AND P5, PT, R16, 6, PT ;  /* 0x40c000001000780b */ /* 0x000fe20003fae000 */
[----:B------:R-:W-:Y:S01]  /*06b0*/  FFMA R22, R22, R9, R11 ;  /* 0x0000000916167223 */ /* 0x000fe2000000000b */
[----:B------:R-:W-:Y:S01]  /*06c0*/  FSETP.NAN.AND P6, PT, R17, R17, PT ;  /* 0x000000111100720b */ /* 0x000fe20003fc8000 */
[----:B------:R-:W-:-:S04]  /*06d0*/  FMUL R11, R23, R20 ;  /* 0x00000014170b7220 */ /* 0x000fc80000400000 */
[----:B------:R-:W-:Y:S01]  /*06e0*/  @P0 FSEL R17, R17, 6, P6 ;  /* 0x40c0000011110808 */ /* 0x000fe20003000000 */
[--C-:B------:R-:W-:Y:S01]  /*06f0*/  FFMA R11, R11, R8, R10.reuse ;  /* 0x000000080b0b7223 */ /* 0x100fe2000000000a */
[----:B------:R-:W-:Y:S02]  /*0700*/  FSETP.GTU.AND P0, PT, R22, RZ, PT ;  /* 0x000000ff1600720b */ /* 0x000fe40003f0c000 */
[----:B------:R-:W-:Y:S01]  /*0710*/  FSETP.NAN.AND P6, PT, R16, R16, PT ;  /* 0x000000101000720b */ /* 0x000fe20003fc8000 */
[----:B------:R-:W0:Y:S01]  /*0720*/  S2R R9, SR_TID.X ;  /* 0x0000000000097919 */ /* 0x000e220000002100 */
[----:B------:R-:W-:Y:S01]  /*0730*/  FSEL R19, R22, RZ, P0 ;  /* 0x000000ff16137208 */ /* 0x000fe20000000000 */
[----:B------:R-:W-:Y:S01]  /*0740*/  FFMA R15, R15, R8, R10 ;  /* 0x000000080f0f7223 */ /* 0x000fe2000000000a */
[----:B------:R-:W-:Y:S02]  /*0750*/  FSETP.GTU.AND P0, PT, R11, RZ, PT ;  /* 0x000000ff0b00720b */ /* 0x000fe40003f0c000 */
[----:B------:R-:W-:-:S02]  /*0760*/  @P5 FSEL R16, R16, 6, P6 ;  /* 0x40c0000010105808 */ /* 0x000fc40003000000 */
[----:B------:R-:W-:Y:S02]  /*0770*/  FSETP.GTU.AND P6, PT, R21, RZ, PT ;  /* 0x000000ff1500720b */ /* 0x000fe40003fcc000 */
[----:B------:R-:W-:Y:S02]  /*0780*/  FSEL R18, R11, RZ, P0 ;  /* 0x000000ff0b127208 */ /* 0x000fe40000000000 */
[----:B------:R-:W-:Y:S02]  /*0790*/  FSETP.GTU.AND P5, PT, R15, RZ, PT ;  /* 0x000000ff0f00720b */ /* 0x000fe40003fac000 */
[----:B------:R-:W-:Y:S02]  /*07a0*/  FSETP.GEU.AND P0, PT, R19, 6, PT ;  /* 0x40c000001300780b */ /* 0x000fe40003f0e000 */
[----:B------:R-:W-:Y:S02]  /*07b0*/  FSEL R21, R21, RZ, P6 ;  /* 0x000000ff15157208 */ /* 0x000fe40003000000 */
[----:B------:R-:W-:-:S02]  /*07c0*/  FSETP.GTU.AND P6, PT, R13, RZ, PT ;  /* 0x000000ff0d00720b */ /* 0x000fc40003fcc000 */
[----:B------:R-:W-:Y:S02]  /*07d0*/  FSEL R20, R15, RZ, P5 ;  /* 0x000000ff0f147208 */ /* 0x000fe40002800000 */
[----:B------:R-:W-:Y:S01]  /*07e0*/  FSETP.GEU.AND P5, PT, R21, 6, PT ;  /* 0x40c000001500780b */ /* 0x000fe20003fae000 */
[----:B------:R-:W-:Y:S01]  /*07f0*/  FMUL R11, R23, R12 ;  /* 0x0000000c170b7220 */ /* 0x000fe20000400000 */
[----:B------:R-:W-:Y:S02]  /*0800*/  FSEL R23, R13, RZ, P6 ;  /* 0x000000ff0d177208 */ /* 0x000fe40003000000 */
[----:B------:R-:W-:Y:S01]  /*0810*/  FSETP.NAN.AND P6, PT, R19, R19, PT ;  /* 0x000000131300720b */ /* 0x000fe20003fc8000 */
[----:B------:R-:W-:-:S03]  /*0820*/  FFMA R11, R11, R8, R10 ;  /* 0x000000080b0b7223 */ /* 0x000fc6000000000a */
[----:B------:R-:W-:Y:S02]  /*0830*/  @P0 FSEL R19, R19, 6, P6 ;  /* 0x40c0000013130808 */ /* 0x000fe40003000000 */
[C---:B------:R-:W-:Y:S02]  /*0840*/  FSETP.NAN.AND P6, PT, R21.reuse, R21, PT ;  /* 0x000000151500720b */ /* 0x040fe40003fc8000 */
[----:B------:R-:W-:Y:S02]  /*0850*/  FSETP.GEU.AND P0, PT, R20, 6, PT ;  /* 0x40c000001400780b */ /* 0x000fe40003f0e000 */
[----:B------:R-:W-:Y:S02]  /*0860*/  @P5 FSEL R21, R21, 6, P6 ;  /* 0x40c0000015155808 */ /* 0x000fe40003000000 */
[----:B------:R-:W-:Y:S02]  /*0870*/  FSETP.GTU.AND P6, PT, R11, RZ, PT ;  /* 0x000000ff0b00720b */ /* 0x000fe40003fcc000 */
[----:B------:R-:W-:-:S02]  /*0880*/  FSETP.GEU.AND P5, PT, R23, 6, PT ;  /* 0x40c000001700780b */ /* 0x000fc40003fae000 */
[----:B------:R-:W-:Y:S02]  /*0890*/  FSEL R22, R11, RZ, P6 ;  /* 0x000000ff0b167208 */ /* 0x000fe40003000000 */
[C---:B------:R-:W-:Y:S01]  /*08a0*/  FSETP.NAN.AND P6, PT, R20.reuse, R20, PT ;  /* 0x000000141400720b */ /* 0x040fe20003fc8000 */
[----:B0-----:R-:W-:Y:S01]  /*08b0*/  IMAD.SHL.U32 R8, R9, 0x20, RZ ;  /* 0x0000002009087824 */ /* 0x001fe200078e00ff */
[----:B------:R-:W-:Y:S02]  /*08c0*/  SHF.R.U32.HI R10, RZ, 0x5, R9 ;  /* 0x00000005ff0a7819 */ /* 0x000fe40000011609 */
[----:B------:R-:W-:Y:S02]  /*08d0*/  @P0 FSEL R20, R20, 6, P6 ;  /* 0x40c0000014140808 */ /* 0x000fe40003000000 */
[----:B------:R-:W-:Y:S02]  /*08e0*/  FSETP.NAN.AND P6, PT, R23, R23, PT ;  /* 0x000000171700720b */ /* 0x000fe40003fc8000 */
[----:B------:R-:W-:Y:S01]  /*08f0*/  FSETP.GEU.AND P0, PT, R22, 6, PT ;  /* 0x40c000001600780b */ /* 0x000fe20003f0e000 */
[----:B------:R-:W-:Y:S01]  /*0900*/  IMAD.SHL.U32 R12, R9, 0x4, RZ ;  /* 0x00000004090c7824 */ /* 0x000fe200078e00ff */
[----:B------:R-:W-:-:S02]  /*0910*/  LOP3.LUT R8, R8, 0x3e0, RZ, 0xc0, !PT ;  /* 0x000003e008087812 */ /* 0x000fc400078ec0ff */
[----:B------:R-:W-:Y:S02]  /*0920*/  LOP3.LUT R11, R9, 0x7c, RZ, 0xc0, !PT ;  /* 0x0000007c090b7812 */ /* 0x000fe400078ec0ff */
[----:B------:R-:W-:Y:S02]  /*0930*/  SGXT.U32 R9, R10, 0x2 ;  /* 0x000000020a09781a */ /* 0x000fe40000000000 */
[----:B------:R-:W-:Y:S02]  /*0940*/  @P5 FSEL R23, R23, 6, P6 ;  /* 0x40c0000017175808 */ /* 0x000fe40003000000 */
[----:B------:R-:W-:Y:S02]  /*0950*/  FSETP.GEU.AND P5, PT, R18, 6, PT ;  /* 0x40c000001200780b */ /* 0x000fe40003fae000 */
[C---:B------:R-:W-:Y:S02]  /*0960*/  LOP3.LUT R10, R8.reuse, 0x10, RZ, 0xfc, !PT ;  /* 0x00000010080a7812 */ /* 0x040fe400078efcff */
[----:B------:R-:W-:-:S02]  /*0970*/  LOP3.LUT R9, R8, R9, RZ, 0xfc, !PT ;  /* 0x0000000908097212 */ /* 0x000fc400078efcff */
[----:B------:R-:W-:Y:S02]  /*0980*/  LEA.HI R8, R8, UR4, RZ, 0x1e ;  /* 0x0000000408087c11 */ /* 0x000fe4000f8ff0ff */
[----:B------:R-:W-:Y:S02]  /*0990*/  FSETP.NAN.AND P6, PT, R22, R22, PT ;  /* 0x000000161600720b */ /* 0x000fe40003fc8000 */
[----:B------:R-:W-:Y:S01]  /*09a0*/  LEA.HI R10, R10, UR4, RZ, 0x1e ;  /* 0x000000040a0a7c11 */ /* 0x000fe2000f8ff0ff */
[C---:B------:R-:W-:Y:S01]  /*09b0*/  IMAD R13, R9.reuse, 0x4, R8 ;  /* 0x00000004090d7824 */ /* 0x040fe200078e0208 */
[----:B------:R-:W-:Y:S02]  /*09c0*/  @P0 FSEL R22, R22, 6, P6 ;  /* 0x40c0000016160808 */ /* 0x000fe40003000000 */
[C---:B------:R-:W-:Y:S01]  /*09d0*/  FSETP.NAN.AND P0, PT, R18.reuse, R18, PT ;  /* 0x000000121200720b */ /* 0x040fe20003f08000 */
[----:B------:R-:W-:Y:S02]  /*09e0*/  IMAD R14, R9, 0x4, R10 ;  /* 0x00000004090e7824 */ /* 0x000fe400078e020a */
[----:B------:R-:W-:Y:S01]  /*09f0*/  STS [R13], R22 ;  /* 0x000000160d007388 */ /* 0x000fe20000000800 */
[----:B------:R-:W-:-:S03]  /*0a00*/  @P5 FSEL R18, R18, 6, P0 ;  /* 0x40c0000012125808 */ /* 0x000fc60000000000 */
[----:B------:R-:W-:Y:S04]  /*0a10*/  STS [R14+0x40], R23 ;  /* 0x000040170e007388 */ /* 0x000fe80000000800 */
[----:B------:R-:W-:Y:S04]  /*0a20*/  STS [R13+0x10], R20 ;  /* 0x000010140d007388 */ /* 0x000fe80000000800 */
[----:B------:R-:W-:Y:S04]  /*0a30*/  STS [R14+0x50], R21 ;  /* 0x000050150e007388 */ /* 0x000fe80000000800 */
[----:B------:R-:W-:Y:S04]  /*0a40*/  STS [R13+0x20], R18 ;  /* 0x000020120d007388 */ /* 0x000fe80000000800 */
[----:B------:R-:W-:Y:S04]  /*0a50*/  STS [R14+0x60], R19 ;  /* 0x000060130e007388 */ /* 0x000fe80000000800 */
[----:B------:R0:W-:Y:S01]  /*0a60*/  STS [R13+0x30], R16 ;  /* 0x000030100d007388 */ /* 0x0001e20000000800 */
[----:B------:R-:W-:-:S03]  /*0a70*/  LOP3.LUT R12, R12, 0x1fc, RZ, 0xc0, !PT ;  /* 0x000001fc0c0c7812 */ /* 0x000fc600078ec0ff */
[----:B------:R-:W-:Y:S01]  /*0a80*/  STS [R14+0x70], R17 ;  /* 0x000070110e007388 */ /* 0x000fe20000000800 */
[----:B------:R-:W-:-:S04]  /*0a90*/  LOP3.LUT R24, R12, 0x200, RZ, 0xfc, !PT ;  /* 0x000002000c187812 */ /* 0x000fc800078efcff */
[----:B------:R-:W-:Y:S01]  /*0aa0*/  SHF.R.U32.HI R26, RZ, 0x2, R24 ;  /* 0x00000002ff1a7819 */ /* 0x000fe20000011618 */
[----:B------:R-:W-:Y:S01]  /*0ab0*/  VIADD R11, R11, UR4 ;  /* 0x000000040b0b7c36 */ /* 0x000fe20008000000 */
[----:B------:R-:W1:Y:S02]  /*0ac0*/  LDC.64 R24, c[0x0][0x238] ;  /* 0x00008e00ff187b82 */ /* 0x000e640000000a00 */
[----:B------:R-:W-:Y:S01]  /*0ad0*/  LOP3.LUT R26, R26, 0xfc, RZ, 0xc0, !PT ;  /* 0x000000fc1a1a7812 */ /* 0x000fe200078ec0ff */
[----:B------:R-:W-:-:S05]  /*0ae0*/  IMAD R15, R12, 0x4, R11 ;  /* 0x000000040c0f7824 */ /* 0x000fca00078e020b */
[----:B------:R-:W-:Y:S01]  /*0af0*/  BAR.SYNC.DEFER_BLOCKING 0x0 ;  /* 0x0000000000007b1d */ /* 0x000fe20000010000 */
[----:B0-----:R-:W-:Y:S01]  /*0b00*/  VIADD R13, R26, UR4 ;  /* 0x000000041a0d7c36 */ /* 0x001fe20008000000 */
[----:B------:R-:W-:-:S06]  /*0b10*/  SHF.R.U32.HI R28, RZ, 0x2, R5 ;  /* 0x00000002ff1c7819 */ /* 0x000fcc0000011605 */
[----:B------:R-:W0:Y:S01]  /*0b20*/  LDC.64 R26, c[0x0][0x240] ;  /* 0x00009000ff1a7b82 */ /* 0x000e220000000a00 */
[----:B------:R-:W-:Y:S02]  /*0b30*/  IMAD R29, R12, 0x4, R13 ;  /* 0x000000040c1d7824 */ /* 0x000fe400078e020d */
[----:B------:R-:W-:Y:S01]  /*0b40*/  IMAD.SHL.U32 R5, R5, 0x4, RZ ;  /* 0x0000000405057824 */ /* 0x000fe200078e00ff */
[----:B------:R-:W-:Y:S04]  /*0b50*/  LDS R8, [R15] ;  /* 0x000000000f087984 */ /* 0x000fe80000000800 */
[----:B------:R-:W-:Y:S04]  /*0b60*/  LDS R9, [R15+0x4] ;  /* 0x000004000f097984 */ /* 0x000fe80000000800 */
[----:B------:R-:W-:Y:S04]  /*0b70*/  LDS R10, [R15+0x8] ;  /* 0x000008000f0a7984 */ /* 0x000fe80000000800 */
[----:B------:R-:W2:Y:S04]  /*0b80*/  LDS R11, [R15+0xc] ;  /* 0x00000c000f0b7984 */ /* 0x000ea80000000800 */
[----:B------:R-:W-:Y:S04]  /*0b90*/  LDS R12, [R29+0x800] ;  /* 0x000800001d0c7984 */ /* 0x000fe80000000800 */
[----:B------:R-:W-:Y:S04]  /*0ba0*/  LDS R13, [R29+0x804] ;  /* 0x000804001d0d7984 */ /* 0x000fe80000000800 */
[----:B------:R-:W-:Y:S04]  /*0bb0*/  LDS R14, [R29+0x808] ;  /* 0x000808001d0e7984 */ /* 0x000fe80000000800 */
[----:B------:R0:W3:Y:S01]  /*0bc0*/  LDS R15, [R29+0x80c] ;  /* 0x00080c001d0f7984 */ /* 0x0000e20000000800 */
[----:B------:R-:W-:-:S02]  /*0bd0*/  SGXT.U32 R28, R28, 0x5 ;  /* 0x000000051c1c781a */ /* 0x000fc40000000000 */
[----:B------:R-:W-:Y:S02]  /*0be0*/  LOP3.LUT R5, R6, 0xc, R5, 0xf8, !PT ;  /* 0x0000000c06057812 */ /* 0x000fe400078ef805 */
[----:B------:R-:W-:Y:S02]  /*0bf0*/  LOP3.LUT R28, R28, R7, RZ, 0xfc, !PT ;  /* 0x000000071c1c7212 */ /* 0x000fe400078efcff */
[----:B------:R-:W-:-:S03]  /*0c00*/  ISETP.GE.AND P0, PT, R5, 0x10, PT ;  /* 0x000000100500780c */ /* 0x000fc60003f06270 */
[C---:B------:R-:W-:Y:S01]  /*0c10*/  IMAD R7, R28.reuse, 0x10, R5 ;  /* 0x000000101c077824 */ /* 0x040fe200078e0205 */
[C---:B------:R-:W-:Y:S02]  /*0c20*/  ISETP.LT.AND P5, PT, R28.reuse, 0x6a8, !P0 ;  /* 0x000006a81c00780c */ /* 0x040fe400047a1270 */
[----:B------:R-:W-:-:S04]  /*0c30*/  LOP3.LUT R28, R28, 0x20, RZ, 0xfc, !PT ;  /* 0x000000201c1c7812 */ /* 0x000fc800078efcff */
[----:B------:R-:W-:Y:S01]  /*0c40*/  ISETP.LT.AND P0, PT, R28, 0x6a8, !P0 ;  /* 0x000006a81c00780c */ /* 0x000fe20004701270 */
[----:B-1----:R-:W-:-:S04]  /*0c50*/  IMAD.WIDE R6, R7, 0x4, R24 ;  /* 0x0000000407067825 */ /* 0x002fc800078e0218 */
[----:B------:R-:W-:Y:S02]  /*0c60*/  IMAD R5, R28, 0x10, R5 ;  /* 0x000000101c057824 */ /* 0x000fe400078e0205 */
[----:B--2---:R1:W-:Y:S01]  /*0c70*/  @P5 STG.E.128 desc[UR6][R6.64], R8 ;  /* 0x0000000806005986 */ /* 0x0043e2000c101d06 */
[----:B0-----:R-:W-:-:S04]  /*0c80*/  IMAD.WIDE R28, R2, 0x4, R26 ;  /* 0x00000004021c7825 */ /* 0x001fc800078e021a */
[----:B------:R-:W-:-:S04]  /*0c90*/  IMAD.WIDE R24, R5, 0x4, R24 ;  /* 0x0000000405187825 */ /* 0x000fc800078e0218 */
[----:B------:R-:W-:-:S04]  /*0ca0*/  IMAD.WIDE R2, R3, 0x4, R26 ;  /* 0x0000000403027825 */ /* 0x000fc800078e021a */
[--C-:B-1----:R-:W-:Y:S01]  /*0cb0*/  IMAD.WIDE R6, R0, 0x4, R26.reuse ;  /* 0x0000000400067825 */ /* 0x102fe200078e021a */
[----:B---3--:R0:W-:Y:S04]  /*0cc0*/  @P0 STG.E.128 desc[UR6][R24.64], R12 ;  /* 0x0000000c18000986 */ /* 0x0081e8000c101d06 */
[----:B------:R0:W-:Y:S04]  /*0cd0*/  @P4 STG.E.64 desc[UR6][R28.64], R22 ;  /* 0x000000161c004986 */ /* 0x0001e8000c101b06 */
[----:B------:R0:W-:Y:S01]  /*0ce0*/  @P3 STG.E.64 desc[UR6][R6.64], R20 ;  /* 0x0000001406003986 */ /* 0x0001e2000c101b06 */
[----:B------:R-:W-:-:S03]  /*0cf0*/  IMAD.WIDE R4, R4, 0x4, R26 ;  /* 0x0000000404047825 */ /* 0x000fc600078e021a */
[----:B------:R0:W-:Y:S02]  /*0d00*/  @P2 STG.E.64 desc[UR6][R2.64], R18 ;  /* 0x0000001202002986 */ /* 0x0001e4000c101b06 */
[----:B0-----:R-:W-:Y:S05]  /*0d10*/  @!P1 EXIT ;  /* 0x000000000000994d */ /* 0x001fea0003800000 */
[----:B------:R-:W-:Y:S01]  /*0d20*/  STG.E.64 desc[UR6][R4.64], R16 ;  /* 0x0000001004007986 */ /* 0x000fe2000c101b06 */
[----:B------:R-:W-:Y:S05]  /*0d30*/  EXIT ;  /* 0x000000000000794d */ /* 0x000fea0003800000 */
.L_x_0:
[----:B------:R-:W-:-:S00]  /*0d40*/  BRA `(.L_x_0) ;  /* 0xfffffffc00fc7947 */ /* 0x000fc0000383ffff */
[----:B------:R-:W-:-:S00]  /*0d50*/  NOP ;  /* 0x0000000000007918 */ /* 0x000fc00000000000 */
        /* <DEDUP_REMOVED lines=10> */
.L_x_1:


//--------------------- .nv.global.init           --------------------------
	.section	.nv.global.init,"aw",@progbits
.nv.global.init:
	.type		_$_str,@object
	.size		_$_str,(_$_str_$_2 - _$_str)
_$_str:
        /*0000*/ 	.byte	0x5f, 0x5f, 0x43, 0x55, 0x44, 0x41, 0x5f, 0x46, 0x54, 0x5a, 0x00
	.type		_$_str_$_2,@object
	.size		_$_str_$_2,(.L_1 - _$_str_$_2)
_$_str_$_2:
        /*000b*/ 	.byte	0x5f, 0x5f, 0x43, 0x55, 0x44, 0x41, 0x5f, 0x50, 0x52, 0x45, 0x43, 0x5f, 0x53, 0x51, 0x52, 0x54
        /*001b*/ 	.byte	0x00
.L_1:


//--------------------- .nv.shared.triton_poi_fused__native_batch_norm_legit_no_training_convolution_hardtanh_17 --------------------------
	.section	.nv.shared.triton_poi_fused__native_batch_norm_legit_no_training_convolution_hardtanh_17,"aw",@nobits
	.sectionflags	@""
	.align	16
	.zero		1024


//--------------------- .nv.constant0.triton_poi_fused__native_batch_norm_legit_no_training_convolution_hardtanh_17 --------------------------
	.section	.nv.constant0.triton_poi_fused__native_batch_norm_legit_no_training_convolution_hardtanh_17,"a",@progbits
	.sectionflags	@""
	.align	4
.nv.constant0.triton_poi_fused__native_batch_norm_legit_no_training_convolution_hardtanh_17:
	.zero		592
